//
// Generated by NVIDIA NVVM Compiler
//
// Compiler Build ID: CL-36424714
// Cuda compilation tools, release 13.0, V13.0.88
// Based on NVVM 20.0.0
//

.version 9.0
.target sm_100
.address_size 64

	// .globl	_Z21countNonZeroPerColumnPKiPii

.visible .entry _Z21countNonZeroPerColumnPKiPii(
	.param .u64 .ptr .align 1 _Z21countNonZeroPerColumnPKiPii_param_0,
	.param .u64 .ptr .align 1 _Z21countNonZeroPerColumnPKiPii_param_1,
	.param .u32 _Z21countNonZeroPerColumnPKiPii_param_2
)
{
	.reg .pred 	%p<2>;
	.reg .b32 	%r<8>;
	.reg .b64 	%rd<9>;

	ld.param.u64 	%rd1, [_Z21countNonZeroPerColumnPKiPii_param_0];
	ld.param.u64 	%rd2, [_Z21countNonZeroPerColumnPKiPii_param_1];
	ld.param.u32 	%r2, [_Z21countNonZeroPerColumnPKiPii_param_2];
	mov.u32 	%r3, %ctaid.x;
	mov.u32 	%r4, %ntid.x;
	mov.u32 	%r5, %tid.x;
	mad.lo.s32 	%r1, %r3, %r4, %r5;
	setp.ge.s32 	%p1, %r1, %r2;
	@%p1 bra 	$L__BB0_2;
	cvta.to.global.u64 	%rd3, %rd1;
	cvta.to.global.u64 	%rd4, %rd2;
	mul.wide.s32 	%rd5, %r1, 4;
	add.s64 	%rd6, %rd3, %rd5;
	ld.global.u32 	%r6, [%rd6];
	mul.wide.s32 	%rd7, %r6, 4;
	add.s64 	%rd8, %rd4, %rd7;
	atom.global.add.u32 	%r7, [%rd8], 1;
$L__BB0_2:
	ret;

}
	// .globl	_Z10scanRowPtrPii
.visible .entry _Z10scanRowPtrPii(
	.param .u64 .ptr .align 1 _Z10scanRowPtrPii_param_0,
	.param .u32 _Z10scanRowPtrPii_param_1
)
{
	.reg .pred 	%p<10>;
	.reg .b32 	%r<108>;
	.reg .b64 	%rd<41>;

	ld.param.u64 	%rd9, [_Z10scanRowPtrPii_param_0];
	ld.param.u32 	%r20, [_Z10scanRowPtrPii_param_1];
	cvta.to.global.u64 	%rd1, %rd9;
	mov.u32 	%r21, %tid.x;
	mov.u32 	%r22, %ctaid.x;
	mov.u32 	%r23, %ntid.x;
	mad.lo.s32 	%r24, %r22, %r23, %r21;
	max.s32 	%r25, %r24, 1;
	setp.gt.s32 	%p1, %r25, %r20;
	@%p1 bra 	$L__BB1_14;
	add.s32 	%r27, %r20, -1;
	and.b32  	%r1, %r20, 15;
	setp.lt.u32 	%p2, %r27, 15;
	mov.b32 	%r104, 1;
	@%p2 bra 	$L__BB1_5;
	and.b32  	%r29, %r20, 2147483632;
	neg.s32 	%r102, %r29;
	add.s64 	%rd39, %rd1, 32;
	mov.b32 	%r101, 0;
$L__BB1_3:
	.pragma "nounroll";
	add.s32 	%r30, %r101, 1;
	mul.wide.s32 	%rd10, %r30, 4;
	add.s64 	%rd11, %rd1, %rd10;
	ld.global.u32 	%r31, [%rd11+-4];
	ld.global.u32 	%r32, [%rd39+-28];
	add.s32 	%r33, %r32, %r31;
	st.global.u32 	[%rd39+-28], %r33;
	ld.global.u32 	%r34, [%rd39+-24];
	add.s32 	%r35, %r34, %r33;
	st.global.u32 	[%rd39+-24], %r35;
	ld.global.u32 	%r36, [%rd39+-20];
	add.s32 	%r37, %r36, %r35;
	st.global.u32 	[%rd39+-20], %r37;
	ld.global.u32 	%r38, [%rd39+-16];
	add.s32 	%r39, %r38, %r37;
	st.global.u32 	[%rd39+-16], %r39;
	ld.global.u32 	%r40, [%rd39+-12];
	add.s32 	%r41, %r40, %r39;
	st.global.u32 	[%rd39+-12], %r41;
	ld.global.u32 	%r42, [%rd39+-8];
	add.s32 	%r43, %r42, %r41;
	st.global.u32 	[%rd39+-8], %r43;
	ld.global.u32 	%r44, [%rd39+-4];
	add.s32 	%r45, %r44, %r43;
	st.global.u32 	[%rd39+-4], %r45;
	ld.global.u32 	%r46, [%rd39];
	add.s32 	%r47, %r46, %r45;
	st.global.u32 	[%rd39], %r47;
	ld.global.u32 	%r48, [%rd39+4];
	add.s32 	%r49, %r48, %r47;
	st.global.u32 	[%rd39+4], %r49;
	ld.global.u32 	%r50, [%rd39+8];
	add.s32 	%r51, %r50, %r49;
	st.global.u32 	[%rd39+8], %r51;
	ld.global.u32 	%r52, [%rd39+12];
	add.s32 	%r53, %r52, %r51;
	st.global.u32 	[%rd39+12], %r53;
	ld.global.u32 	%r54, [%rd39+16];
	add.s32 	%r55, %r54, %r53;
	st.global.u32 	[%rd39+16], %r55;
	ld.global.u32 	%r56, [%rd39+20];
	add.s32 	%r57, %r56, %r55;
	st.global.u32 	[%rd39+20], %r57;
	ld.global.u32 	%r58, [%rd39+24];
	add.s32 	%r59, %r58, %r57;
	st.global.u32 	[%rd39+24], %r59;
	ld.global.u32 	%r60, [%rd39+28];
	add.s32 	%r61, %r60, %r59;
	st.global.u32 	[%rd39+28], %r61;
	ld.global.u32 	%r62, [%rd39+32];
	add.s32 	%r63, %r62, %r61;
	st.global.u32 	[%rd39+32], %r63;
	add.s32 	%r102, %r102, 16;
	add.s32 	%r101, %r101, 16;
	add.s64 	%rd39, %rd39, 64;
	setp.ne.s32 	%p3, %r102, 0;
	@%p3 bra 	$L__BB1_3;
	add.s32 	%r104, %r101, 1;
$L__BB1_5:
	setp.eq.s32 	%p4, %r1, 0;
	@%p4 bra 	$L__BB1_14;
	and.b32  	%r9, %r20, 7;
	setp.lt.u32 	%p5, %r1, 8;
	@%p5 bra 	$L__BB1_8;
	mul.wide.s32 	%rd12, %r104, 4;
	add.s64 	%rd13, %rd1, %rd12;
	ld.global.u32 	%r64, [%rd13+-4];
	mul.wide.u32 	%rd14, %r104, 4;
	add.s64 	%rd15, %rd1, %rd14;
	ld.global.u32 	%r65, [%rd15];
	add.s32 	%r66, %r65, %r64;
	st.global.u32 	[%rd15], %r66;
	add.s32 	%r67, %r104, 1;
	mul.wide.u32 	%rd16, %r67, 4;
	add.s64 	%rd17, %rd1, %rd16;
	ld.global.u32 	%r68, [%rd17];
	add.s32 	%r69, %r68, %r66;
	st.global.u32 	[%rd17], %r69;
	add.s32 	%r70, %r104, 2;
	mul.wide.u32 	%rd18, %r70, 4;
	add.s64 	%rd19, %rd1, %rd18;
	ld.global.u32 	%r71, [%rd19];
	add.s32 	%r72, %r71, %r69;
	st.global.u32 	[%rd19], %r72;
	add.s32 	%r73, %r104, 3;
	mul.wide.u32 	%rd20, %r73, 4;
	add.s64 	%rd21, %rd1, %rd20;
	ld.global.u32 	%r74, [%rd21];
	add.s32 	%r75, %r74, %r72;
	st.global.u32 	[%rd21], %r75;
	add.s32 	%r76, %r104, 4;
	mul.wide.u32 	%rd22, %r76, 4;
	add.s64 	%rd23, %rd1, %rd22;
	ld.global.u32 	%r77, [%rd23];
	add.s32 	%r78, %r77, %r75;
	st.global.u32 	[%rd23], %r78;
	add.s32 	%r79, %r104, 5;
	mul.wide.u32 	%rd24, %r79, 4;
	add.s64 	%rd25, %rd1, %rd24;
	ld.global.u32 	%r80, [%rd25];
	add.s32 	%r81, %r80, %r78;
	st.global.u32 	[%rd25], %r81;
	add.s32 	%r82, %r104, 6;
	mul.wide.u32 	%rd26, %r82, 4;
	add.s64 	%rd27, %rd1, %rd26;
	ld.global.u32 	%r83, [%rd27];
	add.s32 	%r84, %r83, %r81;
	st.global.u32 	[%rd27], %r84;
	ld.global.u32 	%r85, [%rd15+28];
	add.s32 	%r86, %r85, %r84;
	st.global.u32 	[%rd15+28], %r86;
	add.s32 	%r104, %r104, 8;
$L__BB1_8:
	setp.eq.s32 	%p6, %r9, 0;
	@%p6 bra 	$L__BB1_14;
	and.b32  	%r12, %r20, 3;
	setp.lt.u32 	%p7, %r9, 4;
	@%p7 bra 	$L__BB1_11;
	mul.wide.s32 	%rd28, %r104, 4;
	add.s64 	%rd29, %rd1, %rd28;
	ld.global.u32 	%r87, [%rd29+-4];
	mul.wide.u32 	%rd30, %r104, 4;
	add.s64 	%rd31, %rd1, %rd30;
	ld.global.u32 	%r88, [%rd31];
	add.s32 	%r89, %r88, %r87;
	st.global.u32 	[%rd31], %r89;
	add.s32 	%r90, %r104, 1;
	mul.wide.u32 	%rd32, %r90, 4;
	add.s64 	%rd33, %rd1, %rd32;
	ld.global.u32 	%r91, [%rd33];
	add.s32 	%r92, %r91, %r89;
	st.global.u32 	[%rd33], %r92;
	add.s32 	%r93, %r104, 2;
	mul.wide.u32 	%rd34, %r93, 4;
	add.s64 	%rd35, %rd1, %rd34;
	ld.global.u32 	%r94, [%rd35];
	add.s32 	%r95, %r94, %r92;
	st.global.u32 	[%rd35], %r95;
	ld.global.u32 	%r96, [%rd31+12];
	add.s32 	%r97, %r96, %r95;
	st.global.u32 	[%rd31+12], %r97;
	add.s32 	%r104, %r104, 4;
$L__BB1_11:
	setp.eq.s32 	%p8, %r12, 0;
	@%p8 bra 	$L__BB1_14;
	add.s64 	%rd5, %rd1, -4;
	mul.wide.u32 	%rd36, %r104, 4;
	add.s64 	%rd40, %rd1, %rd36;
	neg.s32 	%r106, %r12;
$L__BB1_13:
	.pragma "nounroll";
	mul.wide.s32 	%rd37, %r104, 4;
	add.s64 	%rd38, %rd5, %rd37;
	ld.global.u32 	%r98, [%rd38];
	ld.global.u32 	%r99, [%rd40];
	add.s32 	%r100, %r99, %r98;
	st.global.u32 	[%rd40], %r100;
	add.s32 	%r104, %r104, 1;
	add.s64 	%rd40, %rd40, 4;
	add.s32 	%r106, %r106, 1;
	setp.ne.s32 	%p9, %r106, 0;
	@%p9 bra 	$L__BB1_13;
$L__BB1_14:
	ret;

}
	// .globl	_Z12transposeCSRPKiS0_PKfPiS3_Pfii
.visible .entry _Z12transposeCSRPKiS0_PKfPiS3_Pfii(
	.param .u64 .ptr .align 1 _Z12transposeCSRPKiS0_PKfPiS3_Pfii_param_0,
	.param .u64 .ptr .align 1 _Z12transposeCSRPKiS0_PKfPiS3_Pfii_param_1,
	.param .u64 .ptr .align 1 _Z12transposeCSRPKiS0_PKfPiS3_Pfii_param_2,
	.param .u64 .ptr .align 1 _Z12transposeCSRPKiS0_PKfPiS3_Pfii_param_3,
	.param .u64 .ptr .align 1 _Z12transposeCSRPKiS0_PKfPiS3_Pfii_param_4,
	.param .u64 .ptr .align 1 _Z12transposeCSRPKiS0_PKfPiS3_Pfii_param_5,
	.param .u32 _Z12transposeCSRPKiS0_PKfPiS3_Pfii_param_6,
	.param .u32 _Z12transposeCSRPKiS0_PKfPiS3_Pfii_param_7
)
{
	.reg .pred 	%p<4>;
	.reg .b32 	%r<14>;
	.reg .b32 	%f<2>;
	.reg .b64 	%rd<23>;

	ld.param.u64 	%rd7, [_Z12transposeCSRPKiS0_PKfPiS3_Pfii_param_0];
	ld.param.u64 	%rd8, [_Z12transposeCSRPKiS0_PKfPiS3_Pfii_param_1];
	ld.param.u64 	%rd9, [_Z12transposeCSRPKiS0_PKfPiS3_Pfii_param_2];
	ld.param.u64 	%rd10, [_Z12transposeCSRPKiS0_PKfPiS3_Pfii_param_3];
	ld.param.u64 	%rd11, [_Z12transposeCSRPKiS0_PKfPiS3_Pfii_param_4];
	ld.param.u64 	%rd12, [_Z12transposeCSRPKiS0_PKfPiS3_Pfii_param_5];
	ld.param.u32 	%r5, [_Z12transposeCSRPKiS0_PKfPiS3_Pfii_param_6];
	mov.u32 	%r6, %ctaid.x;
	mov.u32 	%r7, %ntid.x;
	mov.u32 	%r8, %tid.x;
	mad.lo.s32 	%r1, %r6, %r7, %r8;
	setp.ge.s32 	%p1, %r1, %r5;
	@%p1 bra 	$L__BB2_4;
	cvta.to.global.u64 	%rd13, %rd7;
	mul.wide.s32 	%rd14, %r1, 4;
	add.s64 	%rd1, %rd13, %rd14;
	ld.global.u32 	%r13, [%rd1];
	ld.global.u32 	%r9, [%rd1+4];
	setp.ge.s32 	%p2, %r13, %r9;
	@%p2 bra 	$L__BB2_4;
	cvta.to.global.u64 	%rd2, %rd8;
	cvta.to.global.u64 	%rd3, %rd10;
	cvta.to.global.u64 	%rd4, %rd11;
	cvta.to.global.u64 	%rd5, %rd9;
	cvta.to.global.u64 	%rd6, %rd12;
$L__BB2_3:
	mul.wide.s32 	%rd15, %r13, 4;
	add.s64 	%rd16, %rd2, %rd15;
	ld.global.u32 	%r10, [%rd16];
	mul.wide.s32 	%rd17, %r10, 4;
	add.s64 	%rd18, %rd3, %rd17;
	atom.global.add.u32 	%r11, [%rd18], 1;
	mul.wide.s32 	%rd19, %r11, 4;
	add.s64 	%rd20, %rd4, %rd19;
	st.global.u32 	[%rd20], %r1;
	add.s64 	%rd21, %rd5, %rd15;
	ld.global.f32 	%f1, [%rd21];
	add.s64 	%rd22, %rd6, %rd19;
	st.global.f32 	[%rd22], %f1;
	add.s32 	%r13, %r13, 1;
	ld.global.u32 	%r12, [%rd1+4];
	setp.lt.s32 	%p3, %r13, %r12;
	@%p3 bra 	$L__BB2_3;
$L__BB2_4:
	ret;

}


// ===== COMPILED SASS (sm_100) =====

	.target	sm_100

	.elftype	@"ET_EXEC"


//--------------------- .note.nv.tkinfo           --------------------------
	.section	.note.nv.tkinfo,"",@"SHT_NOTE"
	.sectionflags	@"SHF_NOTE_NV_TKINFO"
	.tkinfo
        /*0018*/ 	.word	0x00000002
        /*0030*/ 	.string	""
        /*0030*/ 	.string	"ptxas"
        /*0030*/ 	.string	"Cuda compilation tools, release 13.0, V13.0.88"
        /*0030*/ 	.string	"Build cuda_13.0.r13.0/compiler.36424714_0"
        /*0030*/ 	.string	"-arch sm_100 -m 64 "



//--------------------- .note.nv.cuinfo           --------------------------
	.section	.note.nv.cuinfo,"",@"SHT_NOTE"
	.sectionflags	@"SHF_NOTE_NV_CUINFO"
        /*0018*/ 	.short	0x0002
        /*001a*/ 	.short	0x0064
        /*001c*/ 	.short	0x0082
	.zero		2


//--------------------- .nv.info                  --------------------------
	.section	.nv.info,"",@"SHT_CUDA_INFO"
	.align	4


	//----- nvinfo : EIATTR_REGCOUNT
	.align		4
        /*0000*/ 	.byte	0x04, 0x2f
        /*0002*/ 	.short	(.L_1 - .L_0)
	.align		4
.L_0:
        /*0004*/ 	.word	index@(_Z21countNonZeroPerColumnPKiPii)
        /*0008*/ 	.word	0x0000000a


	//----- nvinfo : EIATTR_FRAME_SIZE
	.align		4
.L_1:
        /*000c*/ 	.byte	0x04, 0x11
        /*000e*/ 	.short	(.L_3 - .L_2)
	.align		4
.L_2:
        /*0010*/ 	.word	index@(_Z21countNonZeroPerColumnPKiPii)
        /*0014*/ 	.word	0x00000000


	//----- nvinfo : EIATTR_REGCOUNT
	.align		4
.L_3:
        /*0018*/ 	.byte	0x04, 0x2f
        /*001a*/ 	.short	(.L_5 - .L_4)
	.align		4
.L_4:
        /*001c*/ 	.word	index@(_Z10scanRowPtrPii)
        /*0020*/ 	.word	0x00000020


	//----- nvinfo : EIATTR_FRAME_SIZE
	.align		4
.L_5:
        /*0024*/ 	.byte	0x04, 0x11
        /*0026*/ 	.short	(.L_7 - .L_6)
	.align		4
.L_6:
        /*0028*/ 	.word	index@(_Z10scanRowPtrPii)
        /*002c*/ 	.word	0x00000000


	//----- nvinfo : EIATTR_REGCOUNT
	.align		4
.L_7:
        /*0030*/ 	.byte	0x04, 0x2f
        /*0032*/ 	.short	(.L_9 - .L_8)
	.align		4
.L_8:
        /*0034*/ 	.word	index@(_Z12transposeCSRPKiS0_PKfPiS3_Pfii)
        /*0038*/ 	.word	0x0000001e


	//----- nvinfo : EIATTR_FRAME_SIZE
	.align		4
.L_9:
        /*003c*/ 	.byte	0x04, 0x11
        /*003e*/ 	.short	(.L_11 - .L_10)
	.align		4
.L_10:
        /*0040*/ 	.word	index@(_Z12transposeCSRPKiS0_PKfPiS3_Pfii)
        /*0044*/ 	.word	0x00000000


	//----- nvinfo : EIATTR_MIN_STACK_SIZE
	.align		4
.L_11:
        /*0048*/ 	.byte	0x04, 0x12
        /*004a*/ 	.short	(.L_13 - .L_12)
	.align		4
.L_12:
        /*004c*/ 	.word	index@(_Z12transposeCSRPKiS0_PKfPiS3_Pfii)
        /*0050*/ 	.word	0x00000000


	//----- nvinfo : EIATTR_MIN_STACK_SIZE
	.align		4
.L_13:
        /*0054*/ 	.byte	0x04, 0x12
        /*0056*/ 	.short	(.L_15 - .L_14)
	.align		4
.L_14:
        /*0058*/ 	.word	index@(_Z10scanRowPtrPii)
        /*005c*/ 	.word	0x00000000


	//----- nvinfo : EIATTR_MIN_STACK_SIZE
	.align		4
.L_15:
        /*0060*/ 	.byte	0x04, 0x12
        /*0062*/ 	.short	(.L_17 - .L_16)
	.align		4
.L_16:
        /*0064*/ 	.word	index@(_Z21countNonZeroPerColumnPKiPii)
        /*0068*/ 	.word	0x00000000
.L_17:


//--------------------- .nv.compat                --------------------------
	.section	.nv.compat,"",@"SHT_CUDA_COMPAT_INFO"
	.align	4
        /*0000*/ 	.byte	0x02, 0x09, 0x00, 0x00, 0x02, 0x02, 0x01, 0x00, 0x02, 0x05, 0x05, 0x00, 0x03, 0x07, 0x01, 0x01
        /*0010*/ 	.byte	0x02, 0x03, 0x00, 0x00, 0x02, 0x06, 0x01, 0x00, 0x04, 0x0b, 0x08, 0x00, 0x09, 0x00, 0x00, 0x00
        /*0020*/ 	.byte	0x00, 0x00, 0x00, 0x00


//--------------------- .nv.info._Z12transposeCSRPKiS0_PKfPiS3_Pfii --------------------------
	.section	.nv.info._Z12transposeCSRPKiS0_PKfPiS3_Pfii,"",@"SHT_CUDA_INFO"
	.sectionflags	@""
	.align	4


	//----- nvinfo : EIATTR_CUDA_API_VERSION
	.align		4
        /*0000*/ 	.byte	0x04, 0x37
        /*0002*/ 	.short	(.L_19 - .L_18)
.L_18:
        /*0004*/ 	.word	0x00000082


	//----- nvinfo : EIATTR_KPARAM_INFO
	.align		4
.L_19:
        /*0008*/ 	.byte	0x04, 0x17
        /*000a*/ 	.short	(.L_21 - .L_20)
.L_20:
        /*000c*/ 	.word	0x00000000
        /*0010*/ 	.short	0x0007
        /*0012*/ 	.short	0x0034
        /*0014*/ 	.byte	0x00, 0xf0, 0x11, 0x00


	//----- nvinfo : EIATTR_KPARAM_INFO
	.align		4
.L_21:
        /*0018*/ 	.byte	0x04, 0x17
        /*001a*/ 	.short	(.L_23 - .L_22)
.L_22:
        /*001c*/ 	.word	0x00000000
        /*0020*/ 	.short	0x0006
        /*0022*/ 	.short	0x0030
        /*0024*/ 	.byte	0x00, 0xf0, 0x11, 0x00


	//----- nvinfo : EIATTR_KPARAM_INFO
	.align		4
.L_23:
        /*0028*/ 	.byte	0x04, 0x17
        /*002a*/ 	.short	(.L_25 - .L_24)
.L_24:
        /*002c*/ 	.word	0x00000000
        /*0030*/ 	.short	0x0005
        /*0032*/ 	.short	0x0028
        /*0034*/ 	.byte	0x00, 0xf5, 0x21, 0x00


	//----- nvinfo : EIATTR_KPARAM_INFO
	.align		4
.L_25:
        /*0038*/ 	.byte	0x04, 0x17
        /*003a*/ 	.short	(.L_27 - .L_26)
.L_26:
        /*003c*/ 	.word	0x00000000
        /*0040*/ 	.short	0x0004
        /*0042*/ 	.short	0x0020
        /*0044*/ 	.byte	0x00, 0xf5, 0x21, 0x00


	//----- nvinfo : EIATTR_KPARAM_INFO
	.align		4
.L_27:
        /*0048*/ 	.byte	0x04, 0x17
        /*004a*/ 	.short	(.L_29 - .L_28)
.L_28:
        /*004c*/ 	.word	0x00000000
        /*0050*/ 	.short	0x0003
        /*0052*/ 	.short	0x0018
        /*0054*/ 	.byte	0x00, 0xf5, 0x21, 0x00


	//----- nvinfo : EIATTR_KPARAM_INFO
	.align		4
.L_29:
        /*0058*/ 	.byte	0x04, 0x17
        /*005a*/ 	.short	(.L_31 - .L_30)
.L_30:
        /*005c*/ 	.word	0x00000000
        /*0060*/ 	.short	0x0002
        /*0062*/ 	.short	0x0010
        /*0064*/ 	.byte	0x00, 0xf5, 0x21, 0x00


	//----- nvinfo : EIATTR_KPARAM_INFO
	.align		4
.L_31:
        /*0068*/ 	.byte	0x04, 0x17
        /*006a*/ 	.short	(.L_33 - .L_32)
.L_32:
        /*006c*/ 	.word	0x00000000
        /*0070*/ 	.short	0x0001
        /*0072*/ 	.short	0x0008
        /*0074*/ 	.byte	0x00, 0xf5, 0x21, 0x00


	//----- nvinfo : EIATTR_KPARAM_INFO
	.align		4
.L_33:
        /*0078*/ 	.byte	0x04, 0x17
        /*007a*/ 	.short	(.L_35 - .L_34)
.L_34:
        /*007c*/ 	.word	0x00000000
        /*0080*/ 	.short	0x0000
        /*0082*/ 	.short	0x0000
        /*0084*/ 	.byte	0x00, 0xf5, 0x21, 0x00


	//----- nvinfo : EIATTR_SPARSE_MMA_MASK
	.align		4
.L_35:
        /*0088*/ 	.byte	0x03, 0x50
        /*008a*/ 	.short	0x0000


	//----- nvinfo : EIATTR_MAXREG_COUNT
	.align		4
        /*008c*/ 	.byte	0x03, 0x1b
        /*008e*/ 	.short	0x00ff


	//----- nvinfo : EIATTR_MERCURY_ISA_VERSION
	.align		4
        /*0090*/ 	.byte	0x03, 0x5f
        /*0092*/ 	.short	0x0101


	//----- nvinfo : EIATTR_VRC_CTA_INIT_COUNT
	.align		4
        /*0094*/ 	.byte	0x02, 0x4a
	.zero		1
	.zero		1


	//----- nvinfo : EIATTR_EXIT_INSTR_OFFSETS
	.align		4
        /*0098*/ 	.byte	0x04, 0x1c
        /*009a*/ 	.short	(.L_37 - .L_36)


	//   ....[0]....
.L_36:
        /*009c*/ 	.word	0x00000070


	//   ....[1]....
        /*00a0*/ 	.word	0x000000e0


	//   ....[2]....
        /*00a4*/ 	.word	0x00000240


	//----- nvinfo : EIATTR_CRS_STACK_SIZE
	.align		4
.L_37:
        /*00a8*/ 	.byte	0x04, 0x1e
        /*00aa*/ 	.short	(.L_39 - .L_38)
.L_38:
        /*00ac*/ 	.word	0x00000000


	//----- nvinfo : EIATTR_CBANK_PARAM_SIZE
	.align		4
.L_39:
        /*00b0*/ 	.byte	0x03, 0x19
        /*00b2*/ 	.short	0x0038


	//----- nvinfo : EIATTR_PARAM_CBANK
	.align		4
        /*00b4*/ 	.byte	0x04, 0x0a
        /*00b6*/ 	.short	(.L_41 - .L_40)
	.align		4
.L_40:
        /*00b8*/ 	.word	index@(.nv.constant0._Z12transposeCSRPKiS0_PKfPiS3_Pfii)
        /*00bc*/ 	.short	0x0380
        /*00be*/ 	.short	0x0038


	//----- nvinfo : EIATTR_SW_WAR
	.align		4
.L_41:
        /*00c0*/ 	.byte	0x04, 0x36
        /*00c2*/ 	.short	(.L_43 - .L_42)
.L_42:
        /*00c4*/ 	.word	0x00000008
.L_43:


//--------------------- .nv.info._Z10scanRowPtrPii --------------------------
	.section	.nv.info._Z10scanRowPtrPii,"",@"SHT_CUDA_INFO"
	.sectionflags	@""
	.align	4


	//----- nvinfo : EIATTR_CUDA_API_VERSION
	.align		4
        /*0000*/ 	.byte	0x04, 0x37
        /*0002*/ 	.short	(.L_45 - .L_44)
.L_44:
        /*0004*/ 	.word	0x00000082


	//----- nvinfo : EIATTR_KPARAM_INFO
	.align		4
.L_45:
        /*0008*/ 	.byte	0x04, 0x17
        /*000a*/ 	.short	(.L_47 - .L_46)
.L_46:
        /*000c*/ 	.word	0x00000000
        /*0010*/ 	.short	0x0001
        /*0012*/ 	.short	0x0008
        /*0014*/ 	.byte	0x00, 0xf0, 0x11, 0x00


	//----- nvinfo : EIATTR_KPARAM_INFO
	.align		4
.L_47:
        /*0018*/ 	.byte	0x04, 0x17
        /*001a*/ 	.short	(.L_49 - .L_48)
.L_48:
        /*001c*/ 	.word	0x00000000
        /*0020*/ 	.short	0x0000
        /*0022*/ 	.short	0x0000
        /*0024*/ 	.byte	0x00, 0xf5, 0x21, 0x00


	//----- nvinfo : EIATTR_SPARSE_MMA_MASK
	.align		4
.L_49:
        /*0028*/ 	.byte	0x03, 0x50
        /*002a*/ 	.short	0x0000


	//----- nvinfo : EIATTR_MAXREG_COUNT
	.align		4
        /*002c*/ 	.byte	0x03, 0x1b
        /*002e*/ 	.short	0x00ff


	//----- nvinfo : EIATTR_MERCURY_ISA_VERSION
	.align		4
        /*0030*/ 	.byte	0x03, 0x5f
        /*0032*/ 	.short	0x0101


	//----- nvinfo : EIATTR_VRC_CTA_INIT_COUNT
	.align		4
        /*0034*/ 	.byte	0x02, 0x4a
	.zero		1
	.zero		1


	//----- nvinfo : EIATTR_EXIT_INSTR_OFFSETS
	.align		4
        /*0038*/ 	.byte	0x04, 0x1c
        /*003a*/ 	.short	(.L_51 - .L_50)


	//   ....[0]....
.L_50:
        /*003c*/ 	.word	0x00000080


	//   ....[1]....
        /*0040*/ 	.word	0x00000560


	//   ....[2]....
        /*0044*/ 	.word	0x00000840


	//   ....[3]....
        /*0048*/ 	.word	0x000009e0


	//   ....[4]....
        /*004c*/ 	.word	0x00000b30


	//----- nvinfo : EIATTR_CBANK_PARAM_SIZE
	.align		4
.L_51:
        /*0050*/ 	.byte	0x03, 0x19
        /*0052*/ 	.short	0x000c


	//----- nvinfo : EIATTR_PARAM_CBANK
	.align		4
        /*0054*/ 	.byte	0x04, 0x0a
        /*0056*/ 	.short	(.L_53 - .L_52)
	.align		4
.L_52:
        /*0058*/ 	.word	index@(.nv.constant0._Z10scanRowPtrPii)
        /*005c*/ 	.short	0x0380
        /*005e*/ 	.short	0x000c


	//----- nvinfo : EIATTR_SW_WAR
	.align		4
.L_53:
        /*0060*/ 	.byte	0x04, 0x36
        /*0062*/ 	.short	(.L_55 - .L_54)
.L_54:
        /*0064*/ 	.word	0x00000008
.L_55:


//--------------------- .nv.info._Z21countNonZeroPerColumnPKiPii --------------------------
	.section	.nv.info._Z21countNonZeroPerColumnPKiPii,"",@"SHT_CUDA_INFO"
	.sectionflags	@""
	.align	4


	//----- nvinfo : EIATTR_CUDA_API_VERSION
	.align		4
        /*0000*/ 	.byte	0x04, 0x37
        /*0002*/ 	.short	(.L_57 - .L_56)
.L_56:
        /*0004*/ 	.word	0x00000082


	//----- nvinfo : EIATTR_KPARAM_INFO
	.align		4
.L_57:
        /*0008*/ 	.byte	0x04, 0x17
        /*000a*/ 	.short	(.L_59 - .L_58)
.L_58:
        /*000c*/ 	.word	0x00000000
        /*0010*/ 	.short	0x0002
        /*0012*/ 	.short	0x0010
        /*0014*/ 	.byte	0x00, 0xf0, 0x11, 0x00


	//----- nvinfo : EIATTR_KPARAM_INFO
	.align		4
.L_59:
        /*0018*/ 	.byte	0x04, 0x17
        /*001a*/ 	.short	(.L_61 - .L_60)
.L_60:
        /*001c*/ 	.word	0x00000000
        /*0020*/ 	.short	0x0001
        /*0022*/ 	.short	0x0008
        /*0024*/ 	.byte	0x00, 0xf5, 0x21, 0x00


	//----- nvinfo : EIATTR_KPARAM_INFO
	.align		4
.L_61:
        /*0028*/ 	.byte	0x04, 0x17
        /*002a*/ 	.short	(.L_63 - .L_62)
.L_62:
        /*002c*/ 	.word	0x00000000
        /*0030*/ 	.short	0x0000
        /*0032*/ 	.short	0x0000
        /*0034*/ 	.byte	0x00, 0xf5, 0x21, 0x00


	//----- nvinfo : EIATTR_SPARSE_MMA_MASK
	.align		4
.L_63:
        /*0038*/ 	.byte	0x03, 0x50
        /*003a*/ 	.short	0x0000


	//----- nvinfo : EIATTR_MAXREG_COUNT
	.align		4
        /*003c*/ 	.byte	0x03, 0x1b
        /*003e*/ 	.short	0x00ff


	//----- nvinfo : EIATTR_MERCURY_ISA_VERSION
	.align		4
        /*0040*/ 	.byte	0x03, 0x5f
        /*0042*/ 	.short	0x0101


	//----- nvinfo : EIATTR_VRC_CTA_INIT_COUNT
	.align		4
        /*0044*/ 	.byte	0x02, 0x4a
	.zero		1
	.zero		1


	//----- nvinfo : EIATTR_EXIT_INSTR_OFFSETS
	.align		4
        /*0048*/ 	.byte	0x04, 0x1c
        /*004a*/ 	.short	(.L_65 - .L_64)


	//   ....[0]....
.L_64:
        /*004c*/ 	.word	0x00000070


	//   ....[1]....
        /*0050*/ 	.word	0x00000100


	//----- nvinfo : EIATTR_CBANK_PARAM_SIZE
	.align		4
.L_65:
        /*0054*/ 	.byte	0x03, 0x19
        /*0056*/ 	.short	0x0014


	//----- nvinfo : EIATTR_PARAM_CBANK
	.align		4
        /*0058*/ 	.byte	0x04, 0x0a
        /*005a*/ 	.short	(.L_67 - .L_66)
	.align		4
.L_66:
        /*005c*/ 	.word	index@(.nv.constant0._Z21countNonZeroPerColumnPKiPii)
        /*0060*/ 	.short	0x0380
        /*0062*/ 	.short	0x0014


	//----- nvinfo : EIATTR_SW_WAR
	.align		4
.L_67:
        /*0064*/ 	.byte	0x04, 0x36
        /*0066*/ 	.short	(.L_69 - .L_68)
.L_68:
        /*0068*/ 	.word	0x00000008
.L_69:


//--------------------- .nv.callgraph             --------------------------
	.section	.nv.callgraph,"",@"SHT_CUDA_CALLGRAPH"
	.align	4
	.sectionentsize	8
	.align		4
        /*0000*/ 	.word	0x00000000
	.align		4
        /*0004*/ 	.word	0xffffffff
	.align		4
        /*0008*/ 	.word	0x00000000
	.align		4
        /*000c*/ 	.word	0xfffffffe
	.align		4
        /*0010*/ 	.word	0x00000000
	.align		4
        /*0014*/ 	.word	0xfffffffd
	.align		4
        /*0018*/ 	.word	0x00000000
	.align		4
        /*001c*/ 	.word	0xfffffffc


//--------------------- .text._Z12transposeCSRPKiS0_PKfPiS3_Pfii --------------------------
	.section	.text._Z12transposeCSRPKiS0_PKfPiS3_Pfii,"ax",@progbits
	.align	128
        .global         _Z12transposeCSRPKiS0_PKfPiS3_Pfii
        .type           _Z12transposeCSRPKiS0_PKfPiS3_Pfii,@function
        .size           _Z12transposeCSRPKiS0_PKfPiS3_Pfii,(.L_x_9 - _Z12transposeCSRPKiS0_PKfPiS3_Pfii)
        .other          _Z12transposeCSRPKiS0_PKfPiS3_Pfii,@"STO_CUDA_ENTRY STV_DEFAULT"
_Z12transposeCSRPKiS0_PKfPiS3_Pfii:
.text._Z12transposeCSRPKiS0_PKfPiS3_Pfii:
[----:B------:R-:W-:Y:S01]  /*0000*/  LDC R1, c[0x0][0x37c] ;  /* 0x0000df00ff017b82 */ /* 0x000fe20000000800 */
[----:B------:R-:W0:Y:S07]  /*0010*/  S2R R3, SR_TID.X ;  /* 0x0000000000037919 */ /* 0x000e2e0000002100 */
[----:B------:R-:W0:Y:S01]  /*0020*/  S2UR UR4, SR_CTAID.X ;  /* 0x00000000000479c3 */ /* 0x000e220000002500 */
[----:B------:R-:W1:Y:S07]  /*0030*/  LDCU UR5, c[0x0][0x3b0] ;  /* 0x00007600ff0577ac */ /* 0x000e6e0008000800 */
[----:B------:R-:W0:Y:S02]  /*0040*/  LDC R0, c[0x0][0x360] ;  /* 0x0000d800ff007b82 */ /* 0x000e240000000800 */
[----:B0-----:R-:W-:-:S05]  /*0050*/  IMAD R0, R0, UR4, R3 ;  /* 0x0000000400007c24 */ /* 0x001fca000f8e0203 */
[----:B-1----:R-:W-:-:S13]  /*0060*/  ISETP.GE.AND P0, PT, R0, UR5, PT ;  /* 0x0000000500007c0c */ /* 0x002fda000bf06270 */
[----:B------:R-:W-:Y:S05]  /*0070*/  @P0 EXIT ;  /* 0x000000000000094d */ /* 0x000fea0003800000 */
[----:B------:R-:W0:Y:S01]  /*0080*/  LDC.64 R2, c[0x0][0x380] ;  /* 0x0000e000ff027b82 */ /* 0x000e220000000a00 */
[----:B------:R-:W1:Y:S01]  /*0090*/  LDCU.64 UR4, c[0x0][0x358] ;  /* 0x00006b00ff0477ac */ /* 0x000e620008000a00 */
[----:B0-----:R-:W-:-:S05]  /*00a0*/  IMAD.WIDE R2, R0, 0x4, R2 ;  /* 0x0000000400027825 */ /* 0x001fca00078e0202 */
[----:B-1----:R-:W2:Y:S04]  /*00b0*/  LDG.E R14, desc[UR4][R2.64] ;  /* 0x00000004020e7981 */ /* 0x002ea8000c1e1900 */
[----:B------:R-:W2:Y:S02]  /*00c0*/  LDG.E R5, desc[UR4][R2.64+0x4] ;  /* 0x0000040402057981 */ /* 0x000ea4000c1e1900 */
[----:B--2---:R-:W-:-:S13]  /*00d0*/  ISETP.GE.AND P0, PT, R14, R5, PT ;  /* 0x000000050e00720c */ /* 0x004fda0003f06270 */
[----:B------:R-:W-:Y:S05]  /*00e0*/  @P0 EXIT ;  /* 0x000000000000094d */ /* 0x000fea0003800000 */
[----:B------:R-:W0:Y:S01]  /*00f0*/  LDC.64 R4, c[0x0][0x388] ;  /* 0x0000e200ff047b82 */ /* 0x000e220000000a00 */
[----:B------:R-:W-:-:S07]  /*0100*/  MOV R25, R14 ;  /* 0x0000000e00197202 */ /* 0x000fce0000000f00 */
[----:B------:R-:W1:Y:S08]  /*0110*/  LDC.64 R6, c[0x0][0x390] ;  /* 0x0000e400ff067b82 */ /* 0x000e700000000a00 */
[----:B------:R-:W2:Y:S08]  /*0120*/  LDC.64 R8, c[0x0][0x398] ;  /* 0x0000e600ff087b82 */ /* 0x000eb00000000a00 */
[----:B------:R-:W3:Y:S08]  /*0130*/  LDC.64 R10, c[0x0][0x3a0] ;  /* 0x0000e800ff0a7b82 */ /* 0x000ef00000000a00 */
[----:B------:R-:W4:Y:S02]  /*0140*/  LDC.64 R12, c[0x0][0x3a8] ;  /* 0x0000ea00ff0c7b82 */ /* 0x000f240000000a00 */
.L_x_0:
[----:B0-----:R-:W-:-:S06]  /*0150*/  IMAD.WIDE R14, R25, 0x4, R4 ;  /* 0x00000004190e7825 */ /* 0x001fcc00078e0204 */
[----:B------:R-:W2:Y:S01]  /*0160*/  LDG.E R15, desc[UR4][R14.64] ;  /* 0x000000040e0f7981 */ /* 0x000ea2000c1e1900 */
[----:B------:R-:W-:Y:S02]  /*0170*/  HFMA2 R27, -RZ, RZ, 0, 5.9604644775390625e-08 ;  /* 0x00000001ff1b7431 */ /* 0x000fe400000001ff */
[----:B--2---:R-:W-:-:S06]  /*0180*/  IMAD.WIDE R16, R15, 0x4, R8 ;  /* 0x000000040f107825 */ /* 0x004fcc00078e0208 */
[----:B------:R-:W3:Y:S01]  /*0190*/  ATOMG.E.ADD.STRONG.GPU PT, R17, desc[UR4][R16.64], R27 ;  /* 0x8000001b101179a8 */ /* 0x000ee200081ef104 */
[----:B-1----:R-:W-:-:S04]  /*01a0*/  IMAD.WIDE R20, R25, 0x4, R6 ;  /* 0x0000000419147825 */ /* 0x002fc800078e0206 */
[----:B---3--:R-:W-:-:S05]  /*01b0*/  IMAD.WIDE R18, R17, 0x4, R10 ;  /* 0x0000000411127825 */ /* 0x008fca00078e020a */
[----:B------:R0:W-:Y:S04]  /*01c0*/  STG.E desc[UR4][R18.64], R0 ;  /* 0x0000000012007986 */ /* 0x0001e8000c101904 */
[----:B------:R-:W2:Y:S01]  /*01d0*/  LDG.E R21, desc[UR4][R20.64] ;  /* 0x0000000414157981 */ /* 0x000ea2000c1e1900 */
[----:B----4-:R-:W-:Y:S01]  /*01e0*/  IMAD.WIDE R22, R17, 0x4, R12 ;  /* 0x0000000411167825 */ /* 0x010fe200078e020c */
[----:B------:R-:W-:-:S04]  /*01f0*/  IADD3 R25, PT, PT, R25, 0x1, RZ ;  /* 0x0000000119197810 */ /* 0x000fc80007ffe0ff */
[----:B--2---:R0:W-:Y:S04]  /*0200*/  STG.E desc[UR4][R22.64], R21 ;  /* 0x0000001516007986 */ /* 0x0041e8000c101904 */
[----:B------:R-:W2:Y:S02]  /*0210*/  LDG.E R24, desc[UR4][R2.64+0x4] ;  /* 0x0000040402187981 */ /* 0x000ea4000c1e1900 */
[----:B--2---:R-:W-:-:S13]  /*0220*/  ISETP.GE.AND P0, PT, R25, R24, PT ;  /* 0x000000181900720c */ /* 0x004fda0003f06270 */
[----:B0-----:R-:W-:Y:S05]  /*0230*/  @!P0 BRA `(.L_x_0) ;  /* 0xfffffffc00c48947 */ /* 0x001fea000383ffff */
[----:B------:R-:W-:Y:S05]  /*0240*/  EXIT ;  /* 0x000000000000794d */ /* 0x000fea0003800000 */
.L_x_1:
[----:B------:R-:W-:-:S00]  /*0250*/  BRA `(.L_x_1) ;  /* 0xfffffffc00fc7947 */ /* 0x000fc0000383ffff */
[----:B------:R-:W-:-:S00]  /*0260*/  NOP ;  /* 0x0000000000007918 */ /* 0x000fc00000000000 */
        /* <DEDUP_REMOVED lines=9> */
.L_x_9:


//--------------------- .text._Z10scanRowPtrPii   --------------------------
	.section	.text._Z10scanRowPtrPii,"ax",@progbits
	.align	128
        .global         _Z10scanRowPtrPii
        .type           _Z10scanRowPtrPii,@function
        .size           _Z10scanRowPtrPii,(.L_x_10 - _Z10scanRowPtrPii)
        .other          _Z10scanRowPtrPii,@"STO_CUDA_ENTRY STV_DEFAULT"
_Z10scanRowPtrPii:
.text._Z10scanRowPtrPii:
[----:B------:R-:W-:Y:S01]  /*0000*/  LDC R1, c[0x0][0x37c] ;  /* 0x0000df00ff017b82 */ /* 0x000fe20000000800 */
[----:B------:R-:W0:Y:S07]  /*0010*/  S2R R0, SR_TID.X ;  /* 0x0000000000007919 */ /* 0x000e2e0000002100 */
[----:B------:R-:W0:Y:S01]  /*0020*/  S2UR UR4, SR_CTAID.X ;  /* 0x00000000000479c3 */ /* 0x000e220000002500 */
[----:B------:R-:W1:Y:S07]  /*0030*/  LDCU UR7, c[0x0][0x388] ;  /* 0x00007100ff0777ac */ /* 0x000e6e0008000800 */
[----:B------:R-:W0:Y:S02]  /*0040*/  LDC R3, c[0x0][0x360] ;  /* 0x0000d800ff037b82 */ /* 0x000e240000000800 */
[----:B0-----:R-:W-:-:S05]  /*0050*/  IMAD R0, R3, UR4, R0 ;  /* 0x0000000403007c24 */ /* 0x001fca000f8e0200 */
[----:B------:R-:W-:-:S04]  /*0060*/  VIMNMX R0, PT, PT, R0, 0x1, !PT ;  /* 0x0000000100007848 */ /* 0x000fc80007fe0100 */
[----:B-1----:R-:W-:-:S13]  /*0070*/  ISETP.GT.AND P0, PT, R0, UR7, PT ;  /* 0x0000000700007c0c */ /* 0x002fda000bf04270 */
[----:B------:R-:W-:Y:S05]  /*0080*/  @P0 EXIT ;  /* 0x000000000000094d */ /* 0x000fea0003800000 */
[----:B------:R-:W0:Y:S01]  /*0090*/  LDC.64 R2, c[0x0][0x380] ;  /* 0x0000e000ff027b82 */ /* 0x000e220000000a00 */
[----:B------:R-:W-:Y:S01]  /*00a0*/  UIADD3 UR4, UPT, UPT, UR7, -0x1, URZ ;  /* 0xffffffff07047890 */ /* 0x000fe2000fffe0ff */
[----:B------:R-:W-:Y:S01]  /*00b0*/  HFMA2 R0, -RZ, RZ, 0, 5.9604644775390625e-08 ;  /* 0x00000001ff007431 */ /* 0x000fe200000001ff */
[----:B------:R-:W1:Y:S02]  /*00c0*/  LDCU.64 UR8, c[0x0][0x358] ;  /* 0x00006b00ff0877ac */ /* 0x000e640008000a00 */
[----:B------:R-:W-:Y:S02]  /*00d0*/  UISETP.GE.U32.AND UP0, UPT, UR4, 0xf, UPT ;  /* 0x0000000f0400788c */ /* 0x000fe4000bf06070 */
[----:B------:R-:W-:-:S07]  /*00e0*/  ULOP3.LUT UR5, UR7, 0xf, URZ, 0xc0, !UPT ;  /* 0x0000000f07057892 */ /* 0x000fce000f8ec0ff */
[----:B------:R-:W-:Y:S05]  /*00f0*/  BRA.U !UP0, `(.L_x_2) ;  /* 0x0000000508147547 */ /* 0x000fea000b800000 */
[----:B------:R-:W-:Y:S01]  /*0100*/  MOV R5, 0x0 ;  /* 0x0000000000057802 */ /* 0x000fe20000000f00 */
[----:B------:R-:W-:Y:S01]  /*0110*/  IMAD.MOV.U32 R4, RZ, RZ, 0x20 ;  /* 0x00000020ff047424 */ /* 0x000fe200078e00ff */
[----:B------:R-:W-:Y:S01]  /*0120*/  ULOP3.LUT UR4, UR7, 0x7ffffff0, URZ, 0xc0, !UPT ;  /* 0x7ffffff007047892 */ /* 0x000fe2000f8ec0ff */
[----:B------:R-:W-:Y:S02]  /*0130*/  IMAD.MOV.U32 R0, RZ, RZ, RZ ;  /* 0x000000ffff007224 */ /* 0x000fe400078e00ff */
[----:B0-----:R-:W-:Y:S01]  /*0140*/  IMAD.WIDE.U32 R4, R2, 0x1, R4 ;  /* 0x0000000102047825 */ /* 0x001fe200078e0004 */
[----:B------:R-:W-:-:S03]  /*0150*/  UIADD3 UR4, UPT, UPT, -UR4, URZ, URZ ;  /* 0x000000ff04047290 */ /* 0x000fc6000fffe1ff */
[----:B------:R-:W-:Y:S01]  /*0160*/  IMAD.IADD R13, R5, 0x1, R3 ;  /* 0x00000001050d7824 */ /* 0x000fe200078e0203 */
[----:B------:R-:W-:-:S08]  /*0170*/  MOV R8, R4 ;  /* 0x0000000400087202 */ /* 0x000fd00000000f00 */
.L_x_3:
[----:B------:R-:W0:Y:S01]  /*0180*/  LDC.64 R10, c[0x0][0x380] ;  /* 0x0000e000ff0a7b82 */ /* 0x000e220000000a00 */
[----:B------:R-:W-:Y:S01]  /*0190*/  IADD3 R5, PT, PT, R0, 0x1, RZ ;  /* 0x0000000100057810 */ /* 0x000fe20007ffe0ff */
[----:B------:R-:W-:-:S04]  /*01a0*/  IMAD.MOV.U32 R4, RZ, RZ, R8 ;  /* 0x000000ffff047224 */ /* 0x000fc800078e0008 */
[----:B0-----:R-:W-:Y:S01]  /*01b0*/  IMAD.WIDE R10, R5, 0x4, R10 ;  /* 0x00000004050a7825 */ /* 0x001fe200078e020a */
[----:B------:R-:W-:-:S04]  /*01c0*/  MOV R5, R13 ;  /* 0x0000000d00057202 */ /* 0x000fc80000000f00 */
[----:B-1----:R-:W2:Y:S04]  /*01d0*/  LDG.E R15, desc[UR8][R10.64+-0x4] ;  /* 0xfffffc080a0f7981 */ /* 0x002ea8000c1e1900 */
[----:B------:R-:W2:Y:S04]  /*01e0*/  LDG.E R14, desc[UR8][R4.64+-0x1c] ;  /* 0xffffe408040e7981 */ /* 0x000ea8000c1e1900 */
[----:B------:R-:W3:Y:S04]  /*01f0*/  LDG.E R16, desc[UR8][R4.64+-0x18] ;  /* 0xffffe80804107981 */ /* 0x000ee8000c1e1900 */
[----:B------:R-:W4:Y:S04]  /*0200*/  LDG.E R18, desc[UR8][R4.64+-0x14] ;  /* 0xffffec0804127981 */ /* 0x000f28000c1e1900 */
[----:B------:R-:W5:Y:S04]  /*0210*/  LDG.E R20, desc[UR8][R4.64+-0x10] ;  /* 0xfffff00804147981 */ /* 0x000f68000c1e1900 */
        /* <DEDUP_REMOVED lines=11> */
[----:B------:R-:W5:Y:S01]  /*02d0*/  LDG.E R7, desc[UR8][R4.64+0x20] ;  /* 0x0000200804077981 */ /* 0x000f62000c1e1900 */
[----:B------:R-:W-:-:S04]  /*02e0*/  UIADD3 UR4, UPT, UPT, UR4, 0x10, URZ ;  /* 0x0000001004047890 */ /* 0x000fc8000fffe0ff */
[----:B------:R-:W-:Y:S01]  /*02f0*/  UISETP.NE.AND UP0, UPT, UR4, URZ, UPT ;  /* 0x000000ff0400728c */ /* 0x000fe2000bf05270 */
[----:B------:R-:W-:Y:S01]  /*0300*/  IADD3 R0, PT, PT, R0, 0x10, RZ ;  /* 0x0000001000007810 */ /* 0x000fe20007ffe0ff */
[----:B--2---:R-:W-:-:S05]  /*0310*/  IMAD.IADD R15, R15, 0x1, R14 ;  /* 0x000000010f0f7824 */ /* 0x004fca00078e020e */
[----:B---3--:R-:W-:-:S05]  /*0320*/  IADD3 R17, PT, PT, R15, R16, RZ ;  /* 0x000000100f117210 */ /* 0x008fca0007ffe0ff */
[----:B----4-:R-:W-:-:S05]  /*0330*/  IMAD.IADD R19, R17, 0x1, R18 ;  /* 0x0000000111137824 */ /* 0x010fca00078e0212 */
[----:B-----5:R-:W-:-:S05]  /*0340*/  IADD3 R21, PT, PT, R19, R20, RZ ;  /* 0x0000001413157210 */ /* 0x020fca0007ffe0ff */
[----:B------:R-:W-:-:S05]  /*0350*/  IMAD.IADD R23, R21, 0x1, R22 ;  /* 0x0000000115177824 */ /* 0x000fca00078e0216 */
[----:B------:R-:W-:-:S05]  /*0360*/  IADD3 R25, PT, PT, R23, R24, RZ ;  /* 0x0000001817197210 */ /* 0x000fca0007ffe0ff */
        /* <DEDUP_REMOVED lines=9> */
[----:B------:R-:W-:Y:S01]  /*0400*/  IADD3 R7, PT, PT, R10, R7, RZ ;  /* 0x000000070a077210 */ /* 0x000fe20007ffe0ff */
[----:B------:R-:W-:Y:S04]  /*0410*/  STG.E desc[UR8][R4.64+-0x1c], R15 ;  /* 0xffffe40f04007986 */ /* 0x000fe8000c101908 */
        /* <DEDUP_REMOVED lines=13> */
[----:B------:R-:W-:Y:S01]  /*04f0*/  STG.E desc[UR8][R4.64+0x20], R7 ;  /* 0x0000200704007986 */ /* 0x000fe2000c101908 */
[----:B------:R-:W-:-:S03]  /*0500*/  IADD3 R8, P0, PT, R4, 0x40, RZ ;  /* 0x0000004004087810 */ /* 0x000fc60007f1e0ff */
[----:B------:R0:W-:Y:S02]  /*0510*/  STG.E desc[UR8][R4.64+0x4], R13 ;  /* 0x0000040d04007986 */ /* 0x0001e4000c101908 */
[----:B0-----:R-:W-:Y:S01]  /*0520*/  IMAD.X R13, RZ, RZ, R5, P0 ;  /* 0x000000ffff0d7224 */ /* 0x001fe200000e0605 */
[----:B------:R-:W-:Y:S07]  /*0530*/  BRA.U UP0, `(.L_x_3) ;  /* 0xfffffffd00107547 */ /* 0x000fee000b83ffff */
[----:B------:R-:W-:-:S07]  /*0540*/  VIADD R0, R0, 0x1 ;  /* 0x0000000100007836 */ /* 0x000fce0000000000 */
.L_x_2:
[----:B------:R-:W-:-:S13]  /*0550*/  ISETP.NE.AND P0, PT, RZ, UR5, PT ;  /* 0x00000005ff007c0c */ /* 0x000fda000bf05270 */
[----:B-1----:R-:W-:Y:S05]  /*0560*/  @!P0 EXIT ;  /* 0x000000000000894d */ /* 0x002fea0003800000 */
[----:B------:R-:W-:Y:S02]  /*0570*/  UISETP.GE.U32.AND UP0, UPT, UR5, 0x8, UPT ;  /* 0x000000080500788c */ /* 0x000fe4000bf06070 */
[----:B------:R-:W-:-:S06]  /*0580*/  ULOP3.LUT UR6, UR7, 0x7, URZ, 0xc0, !UPT ;  /* 0x0000000707067892 */ /* 0x000fcc000f8ec0ff */
[----:B------:R-:W-:Y:S01]  /*0590*/  ISETP.NE.AND P0, PT, RZ, UR6, PT ;  /* 0x00000006ff007c0c */ /* 0x000fe2000bf05270 */
[----:B------:R-:W-:-:S12]  /*05a0*/  BRA.U !UP0, `(.L_x_4) ;  /* 0x0000000108a47547 */ /* 0x000fd8000b800000 */
[----:B------:R-:W1:Y:S02]  /*05b0*/  LDC.64 R6, c[0x0][0x380] ;  /* 0x0000e000ff067b82 */ /* 0x000e640000000a00 */
[----:B-1----:R-:W-:-:S04]  /*05c0*/  IMAD.WIDE R8, R0, 0x4, R6 ;  /* 0x0000000400087825 */ /* 0x002fc800078e0206 */
[C---:B------:R-:W-:Y:S02]  /*05d0*/  IMAD.WIDE.U32 R4, R0.reuse, 0x4, R6 ;  /* 0x0000000400047825 */ /* 0x040fe400078e0006 */
[----:B------:R-:W2:Y:S04]  /*05e0*/  LDG.E R8, desc[UR8][R8.64+-0x4] ;  /* 0xfffffc0808087981 */ /* 0x000ea8000c1e1900 */
[----:B------:R-:W2:Y:S01]  /*05f0*/  LDG.E R11, desc[UR8][R4.64] ;  /* 0x00000008040b7981 */ /* 0x000ea2000c1e1900 */
[----:B------:R-:W-:Y:S01]  /*0600*/  IADD3 R13, PT, PT, R0, 0x1, RZ ;  /* 0x00000001000d7810 */ /* 0x000fe20007ffe0ff */
[----:B--2---:R-:W-:-:S04]  /*0610*/  IMAD.IADD R15, R8, 0x1, R11 ;  /* 0x00000001080f7824 */ /* 0x004fc800078e020b */
[----:B------:R-:W-:Y:S01]  /*0620*/  IMAD.WIDE.U32 R10, R13, 0x4, R6 ;  /* 0x000000040d0a7825 */ /* 0x000fe200078e0006 */
[----:B------:R1:W-:Y:S04]  /*0630*/  STG.E desc[UR8][R4.64], R15 ;  /* 0x0000000f04007986 */ /* 0x0003e8000c101908 */
[----:B------:R-:W2:Y:S01]  /*0640*/  LDG.E R12, desc[UR8][R10.64] ;  /* 0x000000080a0c7981 */ /* 0x000ea2000c1e1900 */
[----:B------:R-:W-:Y:S01]  /*0650*/  IADD3 R13, PT, PT, R0, 0x2, RZ ;  /* 0x00000002000d7810 */ /* 0x000fe20007ffe0ff */
[----:B--2---:R-:W-:-:S04]  /*0660*/  IMAD.IADD R17, R15, 0x1, R12 ;  /* 0x000000010f117824 */ /* 0x004fc800078e020c */
[----:B------:R-:W-:Y:S01]  /*0670*/  IMAD.WIDE.U32 R12, R13, 0x4, R6 ;  /* 0x000000040d0c7825 */ /* 0x000fe200078e0006 */
[----:B------:R2:W-:Y:S04]  /*0680*/  STG.E desc[UR8][R10.64], R17 ;  /* 0x000000110a007986 */ /* 0x0005e8000c101908 */
[----:B------:R-:W3:Y:S01]  /*0690*/  LDG.E R8, desc[UR8][R12.64] ;  /* 0x000000080c087981 */ /* 0x000ee2000c1e1900 */
[----:B------:R-:W-:Y:S01]  /*06a0*/  IADD3 R9, PT, PT, R0, 0x3, RZ ;  /* 0x0000000300097810 */ /* 0x000fe20007ffe0ff */
[----:B---3--:R-:W-:-:S04]  /*06b0*/  IMAD.IADD R19, R17, 0x1, R8 ;  /* 0x0000000111137824 */ /* 0x008fc800078e0208 */
[----:B------:R-:W-:Y:S01]  /*06c0*/  IMAD.WIDE.U32 R8, R9, 0x4, R6 ;  /* 0x0000000409087825 */ /* 0x000fe200078e0006 */
[----:B------:R3:W-:Y:S04]  /*06d0*/  STG.E desc[UR8][R12.64], R19 ;  /* 0x000000130c007986 */ /* 0x0007e8000c101908 */
[----:B------:R-:W4:Y:S01]  /*06e0*/  LDG.E R14, desc[UR8][R8.64] ;  /* 0x00000008080e7981 */ /* 0x000f22000c1e1900 */
[----:B-1----:R-:W-:Y:S02]  /*06f0*/  IADD3 R15, PT, PT, R0, 0x4, RZ ;  /* 0x00000004000f7810 */ /* 0x002fe40007ffe0ff */
[----:B----4-:R-:W-:-:S03]  /*0700*/  IADD3 R21, PT, PT, R19, R14, RZ ;  /* 0x0000000e13157210 */ /* 0x010fc60007ffe0ff */
[----:B------:R-:W-:Y:S02]  /*0710*/  IMAD.WIDE.U32 R14, R15, 0x4, R6 ;  /* 0x000000040f0e7825 */ /* 0x000fe400078e0006 */
[----:B------:R1:W-:Y:S04]  /*0720*/  STG.E desc[UR8][R8.64], R21 ;  /* 0x0000001508007986 */ /* 0x0003e8000c101908 */
[----:B--2---:R-:W2:Y:S01]  /*0730*/  LDG.E R10, desc[UR8][R14.64] ;  /* 0x000000080e0a7981 */ /* 0x004ea2000c1e1900 */
[----:B------:R-:W-:Y:S01]  /*0740*/  VIADD R11, R0, 0x5 ;  /* 0x00000005000b7836 */ /* 0x000fe20000000000 */
[----:B--2---:R-:W-:-:S03]  /*0750*/  IADD3 R17, PT, PT, R21, R10, RZ ;  /* 0x0000000a15117210 */ /* 0x004fc60007ffe0ff */
[----:B------:R-:W-:Y:S02]  /*0760*/  IMAD.WIDE.U32 R10, R11, 0x4, R6 ;  /* 0x000000040b0a7825 */ /* 0x000fe400078e0006 */
[----:B------:R2:W-:Y:S04]  /*0770*/  STG.E desc[UR8][R14.64], R17 ;  /* 0x000000110e007986 */ /* 0x0005e8000c101908 */
[----:B---3--:R-:W3:Y:S01]  /*0780*/  LDG.E R12, desc[UR8][R10.64] ;  /* 0x000000080a0c7981 */ /* 0x008ee2000c1e1900 */
[----:B------:R-:W-:-:S05]  /*0790*/  IADD3 R19, PT, PT, R0, 0x6, RZ ;  /* 0x0000000600137810 */ /* 0x000fca0007ffe0ff */
[----:B------:R-:W-:-:S04]  /*07a0*/  IMAD.WIDE.U32 R6, R19, 0x4, R6 ;  /* 0x0000000413067825 */ /* 0x000fc800078e0006 */
[----:B---3--:R-:W-:-:S05]  /*07b0*/  IMAD.IADD R13, R17, 0x1, R12 ;  /* 0x00000001110d7824 */ /* 0x008fca00078e020c */
[----:B------:R2:W-:Y:S04]  /*07c0*/  STG.E desc[UR8][R10.64], R13 ;  /* 0x0000000d0a007986 */ /* 0x0005e8000c101908 */
[----:B-1----:R-:W3:Y:S02]  /*07d0*/  LDG.E R8, desc[UR8][R6.64] ;  /* 0x0000000806087981 */ /* 0x002ee4000c1e1900 */
[----:B---3--:R-:W-:-:S05]  /*07e0*/  IADD3 R9, PT, PT, R13, R8, RZ ;  /* 0x000000080d097210 */ /* 0x008fca0007ffe0ff */
[----:B------:R2:W-:Y:S04]  /*07f0*/  STG.E desc[UR8][R6.64], R9 ;  /* 0x0000000906007986 */ /* 0x0005e8000c101908 */
[----:B------:R-:W3:Y:S01]  /*0800*/  LDG.E R8, desc[UR8][R4.64+0x1c] ;  /* 0x00001c0804087981 */ /* 0x000ee2000c1e1900 */
[----:B------:R-:W-:Y:S01]  /*0810*/  VIADD R0, R0, 0x8 ;  /* 0x0000000800007836 */ /* 0x000fe20000000000 */
[----:B---3--:R-:W-:-:S05]  /*0820*/  IADD3 R19, PT, PT, R9, R8, RZ ;  /* 0x0000000809137210 */ /* 0x008fca0007ffe0ff */
[----:B------:R2:W-:Y:S02]  /*0830*/  STG.E desc[UR8][R4.64+0x1c], R19 ;  /* 0x00001c1304007986 */ /* 0x0005e4000c101908 */
.L_x_4:
[----:B------:R-:W-:Y:S05]  /*0840*/  @!P0 EXIT ;  /* 0x000000000000894d */ /* 0x000fea0003800000 */
[----:B------:R-:W-:Y:S02]  /*0850*/  UISETP.GE.U32.AND UP0, UPT, UR6, 0x4, UPT ;  /* 0x000000040600788c */ /* 0x000fe4000bf06070 */
[----:B------:R-:W-:-:S06]  /*0860*/  ULOP3.LUT UR4, UR7, 0x3, URZ, 0xc0, !UPT ;  /* 0x0000000307047892 */ /* 0x000fcc000f8ec0ff */
[----:B------:R-:W-:Y:S01]  /*0870*/  ISETP.NE.AND P0, PT, RZ, UR4, PT ;  /* 0x00000004ff007c0c */ /* 0x000fe2000bf05270 */
[----:B------:R-:W-:-:S12]  /*0880*/  BRA.U !UP0, `(.L_x_5) ;  /* 0x0000000108547547 */ /* 0x000fd8000b800000 */
[----:B--2---:R-:W1:Y:S02]  /*0890*/  LDC.64 R6, c[0x0][0x380] ;  /* 0x0000e000ff067b82 */ /* 0x004e640000000a00 */
[----:B-1----:R-:W-:-:S04]  /*08a0*/  IMAD.WIDE R8, R0, 0x4, R6 ;  /* 0x0000000400087825 */ /* 0x002fc800078e0206 */
[C---:B------:R-:W-:Y:S02]  /*08b0*/  IMAD.WIDE.U32 R4, R0.reuse, 0x4, R6 ;  /* 0x0000000400047825 */ /* 0x040fe400078e0006 */
[----:B------:R-:W2:Y:S04]  /*08c0*/  LDG.E R8, desc[UR8][R8.64+-0x4] ;  /* 0xfffffc0808087981 */ /* 0x000ea8000c1e1900 */
[----:B------:R-:W2:Y:S01]  /*08d0*/  LDG.E R11, desc[UR8][R4.64] ;  /* 0x00000008040b7981 */ /* 0x000ea2000c1e1900 */
[----:B------:R-:W-:Y:S02]  /*08e0*/  IADD3 R15, PT, PT, R0, 0x1, RZ ;  /* 0x00000001000f7810 */ /* 0x000fe40007ffe0ff */
[----:B--2---:R-:W-:-:S03]  /*08f0*/  IADD3 R13, PT, PT, R8, R11, RZ ;  /* 0x0000000b080d7210 */ /* 0x004fc60007ffe0ff */
[----:B------:R-:W-:Y:S02]  /*0900*/  IMAD.WIDE.U32 R10, R15, 0x4, R6 ;  /* 0x000000040f0a7825 */ /* 0x000fe400078e0006 */
[----:B------:R1:W-:Y:S04]  /*0910*/  STG.E desc[UR8][R4.64], R13 ;  /* 0x0000000d04007986 */ /* 0x0003e8000c101908 */
[----:B------:R-:W2:Y:S01]  /*0920*/  LDG.E R12, desc[UR8][R10.64] ;  /* 0x000000080a0c7981 */ /* 0x000ea2000c1e1900 */
[----:B------:R-:W-:-:S04]  /*0930*/  VIADD R17, R0, 0x2 ;  /* 0x0000000200117836 */ /* 0x000fc80000000000 */
[----:B------:R-:W-:Y:S01]  /*0940*/  IMAD.WIDE.U32 R6, R17, 0x4, R6 ;  /* 0x0000000411067825 */ /* 0x000fe200078e0006 */
[----:B--2---:R-:W-:-:S05]  /*0950*/  IADD3 R15, PT, PT, R13, R12, RZ ;  /* 0x0000000c0d0f7210 */ /* 0x004fca0007ffe0ff */
[----:B------:R1:W-:Y:S04]  /*0960*/  STG.E desc[UR8][R10.64], R15 ;  /* 0x0000000f0a007986 */ /* 0x0003e8000c101908 */
[----:B------:R-:W2:Y:S02]  /*0970*/  LDG.E R8, desc[UR8][R6.64] ;  /* 0x0000000806087981 */ /* 0x000ea4000c1e1900 */
[----:B--2---:R-:W-:-:S05]  /*0980*/  IADD3 R9, PT, PT, R15, R8, RZ ;  /* 0x000000080f097210 */ /* 0x004fca0007ffe0ff */
[----:B------:R1:W-:Y:S04]  /*0990*/  STG.E desc[UR8][R6.64], R9 ;  /* 0x0000000906007986 */ /* 0x0003e8000c101908 */
[----:B------:R-:W2:Y:S01]  /*09a0*/  LDG.E R8, desc[UR8][R4.64+0xc] ;  /* 0x00000c0804087981 */ /* 0x000ea2000c1e1900 */
[----:B------:R-:W-:Y:S01]  /*09b0*/  IADD3 R0, PT, PT, R0, 0x4, RZ ;  /* 0x0000000400007810 */ /* 0x000fe20007ffe0ff */
[----:B--2---:R-:W-:-:S05]  /*09c0*/  IMAD.IADD R17, R9, 0x1, R8 ;  /* 0x0000000109117824 */ /* 0x004fca00078e0208 */
[----:B------:R1:W-:Y:S02]  /*09d0*/  STG.E desc[UR8][R4.64+0xc], R17 ;  /* 0x00000c1104007986 */ /* 0x0003e4000c101908 */
.L_x_5:
[----:B------:R-:W-:Y:S05]  /*09e0*/  @!P0 EXIT ;  /* 0x000000000000894d */ /* 0x000fea0003800000 */
[----:B-12---:R-:W1:Y:S01]  /*09f0*/  LDC.64 R4, c[0x0][0x380] ;  /* 0x0000e000ff047b82 */ /* 0x006e620000000a00 */
[----:B0-----:R-:W-:Y:S01]  /*0a00*/  IADD3 R6, P0, PT, R2, -0x4, RZ ;  /* 0xfffffffc02067810 */ /* 0x001fe20007f1e0ff */
[----:B------:R-:W-:-:S03]  /*0a10*/  UIADD3 UR4, UPT, UPT, -UR4, URZ, URZ ;  /* 0x000000ff04047290 */ /* 0x000fc6000fffe1ff */
[----:B------:R-:W-:Y:S01]  /*0a20*/  IADD3.X R7, PT, PT, R3, -0x1, RZ, P0, !PT ;  /* 0xffffffff03077810 */ /* 0x000fe200007fe4ff */
[----:B-1----:R-:W-:-:S04]  /*0a30*/  IMAD.WIDE.U32 R4, R0, 0x4, R4 ;  /* 0x0000000400047825 */ /* 0x002fc800078e0004 */
[----:B------:R-:W-:Y:S01]  /*0a40*/  IMAD.MOV.U32 R11, RZ, RZ, R5 ;  /* 0x000000ffff0b7224 */ /* 0x000fe200078e0005 */
[----:B------:R-:W-:-:S07]  /*0a50*/  MOV R8, R4 ;  /* 0x0000000400087202 */ /* 0x000fce0000000f00 */
.L_x_6:
[----:B------:R-:W-:Y:S01]  /*0a60*/  IMAD.WIDE R2, R0, 0x4, R6 ;  /* 0x0000000400027825 */ /* 0x000fe200078e0206 */
[----:B0-----:R-:W-:Y:S02]  /*0a70*/  MOV R4, R8 ;  /* 0x0000000800047202 */ /* 0x001fe40000000f00 */
[----:B------:R-:W-:-:S03]  /*0a80*/  MOV R5, R11 ;  /* 0x0000000b00057202 */ /* 0x000fc60000000f00 */
[----:B------:R-:W2:Y:S04]  /*0a90*/  LDG.E R2, desc[UR8][R2.64] ;  /* 0x0000000802027981 */ /* 0x000ea8000c1e1900 */
[----:B------:R-:W2:Y:S01]  /*0aa0*/  LDG.E R9, desc[UR8][R4.64] ;  /* 0x0000000804097981 */ /* 0x000ea2000c1e1900 */
[----:B------:R-:W-:-:S04]  /*0ab0*/  UIADD3 UR4, UPT, UPT, UR4, 0x1, URZ ;  /* 0x0000000104047890 */ /* 0x000fc8000fffe0ff */
[----:B------:R-:W-:Y:S01]  /*0ac0*/  UISETP.NE.AND UP0, UPT, UR4, URZ, UPT ;  /* 0x000000ff0400728c */ /* 0x000fe2000bf05270 */
[----:B------:R-:W-:Y:S02]  /*0ad0*/  IADD3 R8, P0, PT, R4, 0x4, RZ ;  /* 0x0000000404087810 */ /* 0x000fe40007f1e0ff */
[----:B------:R-:W-:Y:S02]  /*0ae0*/  IADD3 R0, PT, PT, R0, 0x1, RZ ;  /* 0x0000000100007810 */ /* 0x000fe40007ffe0ff */
[----:B------:R-:W-:Y:S01]  /*0af0*/  IADD3.X R11, PT, PT, RZ, R5, RZ, P0, !PT ;  /* 0x00000005ff0b7210 */ /* 0x000fe200007fe4ff */
[----:B--2---:R-:W-:-:S05]  /*0b00*/  IMAD.IADD R9, R2, 0x1, R9 ;  /* 0x0000000102097824 */ /* 0x004fca00078e0209 */
[----:B------:R0:W-:Y:S01]  /*0b10*/  STG.E desc[UR8][R4.64], R9 ;  /* 0x0000000904007986 */ /* 0x0001e2000c101908 */
[----:B------:R-:W-:Y:S05]  /*0b20*/  BRA.U UP0, `(.L_x_6) ;  /* 0xfffffffd00cc7547 */ /* 0x000fea000b83ffff */
[----:B------:R-:W-:Y:S05]  /*0b30*/  EXIT ;  /* 0x000000000000794d */ /* 0x000fea0003800000 */
.L_x_7:
        /* <DEDUP_REMOVED lines=12> */
.L_x_10:


//--------------------- .text._Z21countNonZeroPerColumnPKiPii --------------------------
	.section	.text._Z21countNonZeroPerColumnPKiPii,"ax",@progbits
	.align	128
        .global         _Z21countNonZeroPerColumnPKiPii
        .type           _Z21countNonZeroPerColumnPKiPii,@function
        .size           _Z21countNonZeroPerColumnPKiPii,(.L_x_11 - _Z21countNonZeroPerColumnPKiPii)
        .other          _Z21countNonZeroPerColumnPKiPii,@"STO_CUDA_ENTRY STV_DEFAULT"
_Z21countNonZeroPerColumnPKiPii:
.text._Z21countNonZeroPerColumnPKiPii:
        /* <DEDUP_REMOVED lines=10> */
[----:B0-----:R-:W-:-:S06]  /*00a0*/  IMAD.WIDE R2, R5, 0x4, R2 ;  /* 0x0000000405027825 */ /* 0x001fcc00078e0202 */
[----:B------:R-:W0:Y:S01]  /*00b0*/  LDC.64 R4, c[0x0][0x388] ;  /* 0x0000e200ff047b82 */ /* 0x000e220000000a00 */
[----:B-1----:R-:W0:Y:S01]  /*00c0*/  LDG.E R3, desc[UR4][R2.64] ;  /* 0x0000000402037981 */ /* 0x002e22000c1e1900 */
[----:B------:R-:W-:Y:S02]  /*00d0*/  HFMA2 R7, -RZ, RZ, 0, 5.9604644775390625e-08 ;  /* 0x00000001ff077431 */ /* 0x000fe400000001ff */
[----:B0-----:R-:W-:-:S05]  /*00e0*/  IMAD.WIDE R4, R3, 0x4, R4 ;  /* 0x0000000403047825 */ /* 0x001fca00078e0204 */
[----:B------:R-:W-:Y:S01]  /*00f0*/  REDG.E.ADD.STRONG.GPU desc[UR4][R4.64], R7 ;  /* 0x000000070400798e */ /* 0x000fe2000c12e104 */
[----:B------:R-:W-:Y:S05]  /*0100*/  EXIT ;  /* 0x000000000000794d */ /* 0x000fea0003800000 */
.L_x_8:
        /* <DEDUP_REMOVED lines=15> */
.L_x_11:


//--------------------- .nv.shared.reserved.0     --------------------------
	.section	.nv.shared.reserved.0,"aw",@nobits
	.weak		__nv_reservedSMEM_offset_0_alias
	.size		__nv_reservedSMEM_offset_0_alias, 0, 64
	.other		__nv_reservedSMEM_offset_0_alias,@"STO_CUDA_RESERVED_SHARED STV_DEFAULT"
__nv_reservedSMEM_offset_0_alias:
	.zero		0
	.zero		64


//--------------------- .nv.constant0._Z12transposeCSRPKiS0_PKfPiS3_Pfii --------------------------
	.section	.nv.constant0._Z12transposeCSRPKiS0_PKfPiS3_Pfii,"a",@progbits
	.sectionflags	@""
	.align	4
.nv.constant0._Z12transposeCSRPKiS0_PKfPiS3_Pfii:
	.zero		952


//--------------------- .nv.constant0._Z10scanRowPtrPii --------------------------
	.section	.nv.constant0._Z10scanRowPtrPii,"a",@progbits
	.sectionflags	@""
	.align	4
.nv.constant0._Z10scanRowPtrPii:
	.zero		908


//--------------------- .nv.constant0._Z21countNonZeroPerColumnPKiPii --------------------------
	.section	.nv.constant0._Z21countNonZeroPerColumnPKiPii,"a",@progbits
	.sectionflags	@""
	.align	4
.nv.constant0._Z21countNonZeroPerColumnPKiPii:
	.zero		916


//--------------------- SYMBOLS --------------------------

	.type		.nv.reservedSmem.offset0,@object
	.size		.nv.reservedSmem.offset0,0x4
